	.headerflags	@"EF_CUDA_TEXMODE_UNIFIED EF_CUDA_64BIT_ADDRESS EF_CUDA_SM89 EF_CUDA_VIRTUAL_SM(EF_CUDA_SM89)"
	.elftype	@"ET_EXEC"


//--------------------- .nv.info                  --------------------------
	.section	.nv.info,"",@"SHT_CUDA_INFO"
	.align	4


	//----- nvinfo : EIATTR_REGCOUNT
	.align		4
        /*0000*/ 	.byte	0x04, 0x2f
        /*0002*/ 	.short	(.L_2 - .L_1)
	.align		4
.L_1:
        /*0004*/ 	.word	index@(triton__0d1d2d3d4de5de)
        /*0008*/ 	.word	0x00000028


	//----- nvinfo : EIATTR_MAX_STACK_SIZE
	.align		4
.L_2:
        /*000c*/ 	.byte	0x04, 0x23
        /*000e*/ 	.short	(.L_4 - .L_3)
	.align		4
.L_3:
        /*0010*/ 	.word	index@(triton__0d1d2d3d4de5de)
        /*0014*/ 	.word	0x00000000


	//----- nvinfo : EIATTR_MIN_STACK_SIZE
	.align		4
.L_4:
        /*0018*/ 	.byte	0x04, 0x12
        /*001a*/ 	.short	(.L_6 - .L_5)
	.align		4
.L_5:
        /*001c*/ 	.word	index@(triton__0d1d2d3d4de5de)
        /*0020*/ 	.word	0x00000000


	//----- nvinfo : EIATTR_FRAME_SIZE
	.align		4
.L_6:
        /*0024*/ 	.byte	0x04, 0x11
        /*0026*/ 	.short	(.L_8 - .L_7)
	.align		4
.L_7:
        /*0028*/ 	.word	index@(triton__0d1d2d3d4de5de)
        /*002c*/ 	.word	0x00000000
.L_8:


//--------------------- .nv.info.triton__0d1d2d3d4de5de --------------------------
	.section	.nv.info.triton__0d1d2d3d4de5de,"",@"SHT_CUDA_INFO"
	.align	4


	//----- nvinfo : EIATTR_CUDA_API_VERSION
	.align		4
        /*0000*/ 	.byte	0x04, 0x37
        /*0002*/ 	.short	(.L_10 - .L_9)
.L_9:
        /*0004*/ 	.word	0x0000007b


	//----- nvinfo : EIATTR_PARAM_CBANK
	.align		4
.L_10:
        /*0008*/ 	.byte	0x04, 0x0a
        /*000a*/ 	.short	(.L_12 - .L_11)
	.align		4
.L_11:
        /*000c*/ 	.word	index@(.nv.constant0.triton__0d1d2d3d4de5de)
        /*0010*/ 	.short	0x0160
        /*0012*/ 	.short	0x0028


	//----- nvinfo : EIATTR_CBANK_PARAM_SIZE
	.align		4
.L_12:
        /*0014*/ 	.byte	0x03, 0x19
        /*0016*/ 	.short	0x0028


	//----- nvinfo : EIATTR_KPARAM_INFO
	.align		4
        /*0018*/ 	.byte	0x04, 0x17
        /*001a*/ 	.short	(.L_14 - .L_13)
.L_13:
        /*001c*/ 	.word	0x00000000
        /*0020*/ 	.short	0x0005
        /*0022*/ 	.short	0x0024
        /*0024*/ 	.byte	0x00, 0xf0, 0x11, 0x00


	//----- nvinfo : EIATTR_KPARAM_INFO
	.align		4
.L_14:
        /*0028*/ 	.byte	0x04, 0x17
        /*002a*/ 	.short	(.L_16 - .L_15)
.L_15:
        /*002c*/ 	.word	0x00000000
        /*0030*/ 	.short	0x0004
        /*0032*/ 	.short	0x0020
        /*0034*/ 	.byte	0x00, 0xf0, 0x11, 0x00


	//----- nvinfo : EIATTR_KPARAM_INFO
	.align		4
.L_16:
        /*0038*/ 	.byte	0x04, 0x17
        /*003a*/ 	.short	(.L_18 - .L_17)
.L_17:
        /*003c*/ 	.word	0x00000000
        /*0040*/ 	.short	0x0003
        /*0042*/ 	.short	0x0018
        /*0044*/ 	.byte	0x00, 0xf0, 0x21, 0x00


	//----- nvinfo : EIATTR_KPARAM_INFO
	.align		4
.L_18:
        /*0048*/ 	.byte	0x04, 0x17
        /*004a*/ 	.short	(.L_20 - .L_19)
.L_19:
        /*004c*/ 	.word	0x00000000
        /*0050*/ 	.short	0x0002
        /*0052*/ 	.short	0x0010
        /*0054*/ 	.byte	0x00, 0xf0, 0x21, 0x00


	//----- nvinfo : EIATTR_KPARAM_INFO
	.align		4
.L_20:
        /*0058*/ 	.byte	0x04, 0x17
        /*005a*/ 	.short	(.L_22 - .L_21)
.L_21:
        /*005c*/ 	.word	0x00000000
        /*0060*/ 	.short	0x0001
        /*0062*/ 	.short	0x0008
        /*0064*/ 	.byte	0x00, 0xf0, 0x21, 0x00


	//----- nvinfo : EIATTR_KPARAM_INFO
	.align		4
.L_22:
        /*0068*/ 	.byte	0x04, 0x17
        /*006a*/ 	.short	(.L_24 - .L_23)
.L_23:
        /*006c*/ 	.word	0x00000000
        /*0070*/ 	.short	0x0000
        /*0072*/ 	.short	0x0000
        /*0074*/ 	.byte	0x00, 0xf0, 0x21, 0x00


	//----- nvinfo : EIATTR_MAXREG_COUNT
	.align		4
.L_24:
        /*0078*/ 	.byte	0x03, 0x1b
        /*007a*/ 	.short	0x00ff


	//----- nvinfo : EIATTR_COOP_GROUP_MASK_REGIDS
	.align		4
        /*007c*/ 	.byte	0x04, 0x29
        /*007e*/ 	.short	(.L_26 - .L_25)


	//   ....[0]....
.L_25:
        /*0080*/ 	.word	0xffffffff


	//   ....[1]....
        /*0084*/ 	.word	0xffffffff


	//   ....[2]....
        /*0088*/ 	.word	0xffffffff


	//   ....[3]....
        /*008c*/ 	.word	0xffffffff


	//   ....[4]....
        /*0090*/ 	.word	0xffffffff


	//   ....[5]....
        /*0094*/ 	.word	0xffffffff


	//   ....[6]....
        /*0098*/ 	.word	0xffffffff


	//   ....[7]....
        /*009c*/ 	.word	0xffffffff


	//----- nvinfo : EIATTR_COOP_GROUP_INSTR_OFFSETS
	.align		4
.L_26:
        /*00a0*/ 	.byte	0x04, 0x28
        /*00a2*/ 	.short	(.L_28 - .L_27)


	//   ....[0]....
.L_27:
        /*00a4*/ 	.word	0x00000420


	//   ....[1]....
        /*00a8*/ 	.word	0x00000440


	//   ....[2]....
        /*00ac*/ 	.word	0x00000460


	//   ....[3]....
        /*00b0*/ 	.word	0x00000480


	//   ....[4]....
        /*00b4*/ 	.word	0x000004a0


	//   ....[5]....
        /*00b8*/ 	.word	0x00000510


	//   ....[6]....
        /*00bc*/ 	.word	0x00000530


	//   ....[7]....
        /*00c0*/ 	.word	0x00000560


	//----- nvinfo : EIATTR_EXIT_INSTR_OFFSETS
	.align		4
.L_28:
        /*00c4*/ 	.byte	0x04, 0x1c
        /*00c6*/ 	.short	(.L_30 - .L_29)


	//   ....[0]....
.L_29:
        /*00c8*/ 	.word	0x00000c60


	//   ....[1]....
        /*00cc*/ 	.word	0x00000c80


	//----- nvinfo : EIATTR_MAX_THREADS
	.align		4
.L_30:
        /*00d0*/ 	.byte	0x04, 0x05
        /*00d2*/ 	.short	(.L_32 - .L_31)
.L_31:
        /*00d4*/ 	.word	0x00000100
        /*00d8*/ 	.word	0x00000001
        /*00dc*/ 	.word	0x00000001
.L_32:


//--------------------- .nv.rel.action            --------------------------
	.section	.nv.rel.action,"",@"SHT_CUDA_RELOCINFO"
	.align	8
	.sectionentsize	8
        /*0000*/ 	.byte	0x73, 0x00, 0x00, 0x00, 0x00, 0x00, 0x00, 0x00, 0x00, 0x00, 0x00, 0x11, 0x25, 0x00, 0x05, 0x36


//--------------------- .nv.constant0.triton__0d1d2d3d4de5de --------------------------
	.section	.nv.constant0.triton__0d1d2d3d4de5de,"a",@progbits
	.align	4
.nv.constant0.triton__0d1d2d3d4de5de:
	.zero		392


//--------------------- .text.triton__0d1d2d3d4de5de --------------------------
	.section	.text.triton__0d1d2d3d4de5de,"ax",@progbits
	.sectionflags	@"SHF_BARRIERS=1"
	.sectioninfo	@"SHI_REGISTERS=40"
	.align	128
        .global         triton__0d1d2d3d4de5de
        .type           triton__0d1d2d3d4de5de,@function
        .size           triton__0d1d2d3d4de5de,(.L_x_1 - triton__0d1d2d3d4de5de)
        .other          triton__0d1d2d3d4de5de,@"STO_CUDA_ENTRY STV_DEFAULT"
triton__0d1d2d3d4de5de:
.text.triton__0d1d2d3d4de5de:
[----:B------:R-:W-:-:S02]  /*0000*/  MOV R1, c[0x0][0x28] ;  /* 0x00000a0000017a02 */ /* 0x000fc40000000f00 */
[----:B------:R-:W0:Y:S01]  /*0010*/  S2R R30, SR_TID.X ;  /* 0x00000000001e7919 */ /* 0x000e220000002100 */
[----:B------:R-:W-:Y:S01]  /*0020*/  MOV R25, 0x4 ;  /* 0x0000000400197802 */ /* 0x000fe20000000f00 */
[----:B------:R-:W-:Y:S01]  /*0030*/  CS2R R16, SRZ ;  /* 0x0000000000107805 */ /* 0x000fe2000001ff00 */
[----:B------:R-:W-:Y:S01]  /*0040*/  CS2R R18, SRZ ;  /* 0x0000000000127805 */ /* 0x000fe2000001ff00 */
[----:B------:R-:W1:Y:S01]  /*0050*/  S2R R7, SR_CTAID.X ;  /* 0x0000000000077919 */ /* 0x000e620000002500 */
[----:B------:R-:W-:Y:S01]  /*0060*/  ULDC.64 UR4, c[0x0][0x118] ;  /* 0x0000460000047ab9 */ /* 0x000fe20000000a00 */
[----:B0-----:R-:W-:-:S04]  /*0070*/  LOP3.LUT R33, R30, 0xff, RZ, 0xc0, !PT ;  /* 0x000000ff1e217812 */ /* 0x001fc800078ec0ff */
[----:B------:R-:W-:-:S04]  /*0080*/  SHF.L.U32 R24, R33, 0x3, RZ ;  /* 0x0000000321187819 */ /* 0x000fc800000006ff */
[----:B------:R-:W-:Y:S01]  /*0090*/  IADD3 R2, R24, 0x800, RZ ;  /* 0x0000080018027810 */ /* 0x000fe20007ffe0ff */
[----:B-1----:R-:W-:-:S03]  /*00a0*/  IMAD R0, R7, 0x900, R24 ;  /* 0x0000090007007824 */ /* 0x002fc600078e0218 */
[----:B------:R-:W-:Y:S02]  /*00b0*/  ISETP.GE.U32.AND P1, PT, R2, 0x900, PT ;  /* 0x000009000200780c */ /* 0x000fe40003f26070 */
[----:B------:R-:W-:-:S05]  /*00c0*/  IADD3 R6, R0, 0x800, RZ ;  /* 0x0000080000067810 */ /* 0x000fca0007ffe0ff */
[----:B------:R-:W-:Y:S01]  /*00d0*/  IMAD.WIDE R4, R6, R25, c[0x0][0x168] ;  /* 0x00005a0006047625 */ /* 0x000fe200078e0219 */
[----:B------:R-:W-:-:S05]  /*00e0*/  IADD3 R2, R0, 0x804, RZ ;  /* 0x0000080400027810 */ /* 0x000fca0007ffe0ff */
[----:B------:R-:W2:Y:S01]  /*00f0*/  @!P1 LDG.E.EL.128 R16, [R4.64] ;  /* 0x0000000404109981 */ /* 0x000ea2000c2e1d00 */
[----:B------:R-:W-:Y:S01]  /*0100*/  CS2R R8, SRZ ;  /* 0x0000000000087805 */ /* 0x000fe2000001ff00 */
[----:B------:R-:W-:Y:S01]  /*0110*/  CS2R R10, SRZ ;  /* 0x00000000000a7805 */ /* 0x000fe2000001ff00 */
[----:B------:R-:W-:-:S04]  /*0120*/  IMAD.WIDE R2, R2, R25, c[0x0][0x168] ;  /* 0x00005a0002027625 */ /* 0x000fc800078e0219 */
[C---:B------:R-:W-:Y:S01]  /*0130*/  IMAD.WIDE R28, R0.reuse, R25, c[0x0][0x168] ;  /* 0x00005a00001c7625 */ /* 0x040fe200078e0219 */
[----:B------:R-:W3:Y:S01]  /*0140*/  @!P1 LDG.E.EL.128 R8, [R2.64] ;  /* 0x0000000402089981 */ /* 0x000ee2000c2e1d00 */
[----:B------:R-:W-:-:S03]  /*0150*/  IADD3 R26, R0, 0x4, RZ ;  /* 0x00000004001a7810 */ /* 0x000fc60007ffe0ff */
[----:B------:R-:W4:Y:S02]  /*0160*/  LDG.E.EL.128 R12, [R28.64] ;  /* 0x000000041c0c7981 */ /* 0x000f24000c2e1d00 */
[----:B------:R-:W-:-:S05]  /*0170*/  IMAD.WIDE R26, R26, R25, c[0x0][0x168] ;  /* 0x00005a001a1a7625 */ /* 0x000fca00078e0219 */
[----:B------:R-:W5:Y:S01]  /*0180*/  LDG.E.EL.128 R20, [R26.64] ;  /* 0x000000041a147981 */ /* 0x000f62000c2e1d00 */
[C---:B------:R-:W-:Y:S02]  /*0190*/  LOP3.LUT P0, RZ, R30.reuse, 0x1f, RZ, 0xc0, !PT ;  /* 0x0000001f1eff7812 */ /* 0x040fe4000780c0ff */
[----:B------:R-:W-:Y:S02]  /*01a0*/  ISETP.GE.AND P2, PT, R30, 0x8, PT ;  /* 0x000000081e00780c */ /* 0x000fe40003f46270 */
[----:B--2---:R-:W-:Y:S02]  /*01b0*/  SEL R32, R17, RZ, !P1 ;  /* 0x000000ff11207207 */ /* 0x004fe40004800000 */
[----:B------:R-:W-:Y:S02]  /*01c0*/  SEL R17, R16, RZ, !P1 ;  /* 0x000000ff10117207 */ /* 0x000fe40004800000 */
[----:B------:R-:W-:Y:S01]  /*01d0*/  SEL R18, R18, RZ, !P1 ;  /* 0x000000ff12127207 */ /* 0x000fe20004800000 */
[----:B------:R-:W-:-:S02]  /*01e0*/  FMUL R16, R32, R32 ;  /* 0x0000002020107220 */ /* 0x000fc40000400000 */
[----:B------:R-:W-:Y:S01]  /*01f0*/  FMUL R17, R17, R17 ;  /* 0x0000001111117220 */ /* 0x000fe20000400000 */
[----:B------:R-:W-:Y:S01]  /*0200*/  SEL R32, R19, RZ, !P1 ;  /* 0x000000ff13207207 */ /* 0x000fe20004800000 */
[----:B------:R-:W-:Y:S01]  /*0210*/  FMUL R19, R18, R18 ;  /* 0x0000001212137220 */ /* 0x000fe20000400000 */
[----:B------:R-:W-:Y:S02]  /*0220*/  FSEL R16, R16, -RZ, !P1 ;  /* 0x800000ff10107208 */ /* 0x000fe40004800000 */
[----:B------:R-:W-:Y:S01]  /*0230*/  FSEL R17, R17, -RZ, !P1 ;  /* 0x800000ff11117208 */ /* 0x000fe20004800000 */
[----:B------:R-:W-:Y:S01]  /*0240*/  FMUL R18, R32, R32 ;  /* 0x0000002020127220 */ /* 0x000fe20000400000 */
[----:B---3--:R-:W-:Y:S01]  /*0250*/  SEL R8, R8, RZ, !P1 ;  /* 0x000000ff08087207 */ /* 0x008fe20004800000 */
[----:B----4-:R-:W-:Y:S01]  /*0260*/  FFMA R16, R13, R13, R16 ;  /* 0x0000000d0d107223 */ /* 0x010fe20000000010 */
[----:B------:R-:W-:Y:S01]  /*0270*/  FSEL R19, R19, -RZ, !P1 ;  /* 0x800000ff13137208 */ /* 0x000fe20004800000 */
[----:B------:R-:W-:Y:S01]  /*0280*/  FFMA R17, R12, R12, R17 ;  /* 0x0000000c0c117223 */ /* 0x000fe20000000011 */
[----:B------:R-:W-:Y:S01]  /*0290*/  SEL R9, R9, RZ, !P1 ;  /* 0x000000ff09097207 */ /* 0x000fe20004800000 */
[----:B------:R-:W-:Y:S01]  /*02a0*/  FMUL R8, R8, R8 ;  /* 0x0000000808087220 */ /* 0x000fe20000400000 */
[----:B------:R-:W-:Y:S01]  /*02b0*/  FSEL R18, R18, -RZ, !P1 ;  /* 0x800000ff12127208 */ /* 0x000fe20004800000 */
[----:B------:R-:W-:Y:S01]  /*02c0*/  FFMA R19, R14, R14, R19 ;  /* 0x0000000e0e137223 */ /* 0x000fe20000000013 */
[----:B------:R-:W-:Y:S01]  /*02d0*/  FADD R16, R16, R17 ;  /* 0x0000001110107221 */ /* 0x000fe20000000000 */
        /* <DEDUP_REMOVED lines=8> */
[----:B------:R-:W-:Y:S01]  /*0360*/  FADD R18, R18, R19 ;  /* 0x0000001312127221 */ /* 0x000fe20000000000 */
[----:B-----5:R-:W-:Y:S01]  /*0370*/  FFMA R13, R20, R20, R13 ;  /* 0x00000014140d7223 */ /* 0x020fe2000000000d */
[----:B------:R-:W-:Y:S01]  /*0380*/  FMUL R11, R11, R11 ;  /* 0x0000000b0b0b7220 */ /* 0x000fe20000400000 */
[----:B------:R-:W-:Y:S01]  /*0390*/  FSEL R9, R10, -RZ, !P1 ;  /* 0x800000ff0a097208 */ /* 0x000fe20004800000 */
[----:B------:R-:W-:Y:S01]  /*03a0*/  FFMA R8, R21, R21, R8 ;  /* 0x0000001515087223 */ /* 0x000fe20000000008 */
[----:B------:R-:W-:-:S02]  /*03b0*/  FADD R13, R13, R18 ;  /* 0x000000120d0d7221 */ /* 0x000fc40000000000 */
[----:B------:R-:W-:Y:S01]  /*03c0*/  FSEL R10, R11, -RZ, !P1 ;  /* 0x800000ff0b0a7208 */ /* 0x000fe20004800000 */
[----:B------:R-:W-:Y:S01]  /*03d0*/  FFMA R9, R22, R22, R9 ;  /* 0x0000001616097223 */ /* 0x000fe20000000009 */
[----:B------:R-:W-:-:S03]  /*03e0*/  FADD R8, R8, R13 ;  /* 0x0000000d08087221 */ /* 0x000fc60000000000 */
[----:B------:R-:W-:Y:S01]  /*03f0*/  FFMA R10, R23, R23, R10 ;  /* 0x00000017170a7223 */ /* 0x000fe2000000000a */
[----:B------:R-:W-:-:S04]  /*0400*/  FADD R9, R9, R8 ;  /* 0x0000000809097221 */ /* 0x000fc80000000000 */
[----:B------:R-:W-:-:S05]  /*0410*/  FADD R9, R10, R9 ;  /* 0x000000090a097221 */ /* 0x000fca0000000000 */
[----:B------:R-:W0:Y:S02]  /*0420*/  SHFL.BFLY PT, R8, R9, 0x10, 0x1f ;  /* 0x0e001f0009087f89 */ /* 0x000e2400000e0000 */
[----:B0-----:R-:W-:-:S05]  /*0430*/  FADD R8, R9, R8 ;  /* 0x0000000809087221 */ /* 0x001fca0000000000 */
[----:B------:R-:W0:Y:S02]  /*0440*/  SHFL.BFLY PT, R11, R8, 0x8, 0x1f ;  /* 0x0d001f00080b7f89 */ /* 0x000e2400000e0000 */
[----:B0-----:R-:W-:-:S05]  /*0450*/  FADD R11, R8, R11 ;  /* 0x0000000b080b7221 */ /* 0x001fca0000000000 */
[----:B------:R-:W0:Y:S02]  /*0460*/  SHFL.BFLY PT, R10, R11, 0x4, 0x1f ;  /* 0x0c801f000b0a7f89 */ /* 0x000e2400000e0000 */
[----:B0-----:R-:W-:-:S05]  /*0470*/  FADD R10, R11, R10 ;  /* 0x0000000a0b0a7221 */ /* 0x001fca0000000000 */
[----:B------:R-:W0:Y:S02]  /*0480*/  SHFL.BFLY PT, R13, R10, 0x2, 0x1f ;  /* 0x0c401f000a0d7f89 */ /* 0x000e2400000e0000 */
[----:B0-----:R-:W-:-:S05]  /*0490*/  FADD R13, R10, R13 ;  /* 0x0000000d0a0d7221 */ /* 0x001fca0000000000 */
[----:B------:R-:W0:Y:S01]  /*04a0*/  SHFL.BFLY PT, R12, R13, 0x1, 0x1f ;  /* 0x0c201f000d0c7f89 */ /* 0x000e2200000e0000 */
[----:B------:R-:W-:-:S04]  /*04b0*/  SHF.R.U32.HI R14, RZ, 0x3, R30 ;  /* 0x00000003ff0e7819 */ /* 0x000fc8000001161e */
[----:B------:R-:W-:Y:S01]  /*04c0*/  LOP3.LUT R14, R14, 0x1c, RZ, 0xc0, !PT ;  /* 0x0000001c0e0e7812 */ /* 0x000fe200078ec0ff */
[----:B0-----:R-:W-:-:S05]  /*04d0*/  FADD R15, R13, R12 ;  /* 0x0000000c0d0f7221 */ /* 0x001fca0000000000 */
[----:B------:R-:W-:Y:S04]  /*04e0*/  @!P0 STS [R14], R15 ;  /* 0x0000000f0e008388 */ /* 0x000fe80000000800 */
[----:B------:R-:W-:Y:S06]  /*04f0*/  BAR.SYNC 0x0 ;  /* 0x0000000000007b1d */ /* 0x000fec0000000000 */
[----:B------:R-:W0:Y:S04]  /*0500*/  @!P2 LDS R31, [R30.X4] ;  /* 0x000000001e1fa984 */ /* 0x000e280000004800 */
[----:B0-----:R-:W0:Y:S02]  /*0510*/  SHFL.BFLY PT, R8, R31, 0x4, 0x1f ;  /* 0x0c801f001f087f89 */ /* 0x001e2400000e0000 */
[----:B0-----:R-:W-:-:S05]  /*0520*/  FADD R8, R31, R8 ;  /* 0x000000081f087221 */ /* 0x001fca0000000000 */
[----:B------:R-:W0:Y:S01]  /*0530*/  SHFL.BFLY PT, R9, R8, 0x2, 0x1f ;  /* 0x0c401f0008097f89 */ /* 0x000e2200000e0000 */
[----:B------:R-:W-:Y:S01]  /*0540*/  LOP3.LUT P0, RZ, R30, 0x7, RZ, 0xc0, !PT ;  /* 0x000000071eff7812 */ /* 0x000fe2000780c0ff */
[----:B0-----:R-:W-:-:S05]  /*0550*/  FADD R9, R8, R9 ;  /* 0x0000000908097221 */ /* 0x001fca0000000000 */
[----:B------:R-:W0:Y:S01]  /*0560*/  SHFL.BFLY PT, R10, R9, 0x1, 0x1f ;  /* 0x0c201f00090a7f89 */ /* 0x000e2200000e0000 */
[----:B------:R-:W-:Y:S01]  /*0570*/  ISETP.LT.AND P0, PT, R30, 0x8, !P0 ;  /* 0x000000081e00780c */ /* 0x000fe20004701270 */
[----:B0-----:R-:W-:-:S12]  /*0580*/  FADD R11, R9, R10 ;  /* 0x0000000a090b7221 */ /* 0x001fd80000000000 */
[----:B------:R-:W-:Y:S04]  /*0590*/  @P0 STS [R30.X4], R11 ;  /* 0x0000000b1e000388 */ /* 0x000fe80000004800 */
[----:B------:R-:W-:Y:S06]  /*05a0*/  BAR.SYNC 0x0 ;  /* 0x0000000000007b1d */ /* 0x000fec0000000000 */
[----:B------:R-:W0:Y:S04]  /*05b0*/  LDS R32, [RZ] ;  /* 0x00000000ff207984 */ /* 0x000e280000000800 */
[----:B------:R-:W-:Y:S06]  /*05c0*/  BAR.SYNC 0x0 ;  /* 0x0000000000007b1d */ /* 0x000fec0000000000 */
[----:B0-----:R-:W-:Y:S04]  /*05d0*/  STS [RZ], R32 ;  /* 0x00000020ff007388 */ /* 0x001fe80000000800 */
[----:B------:R-:W-:Y:S06]  /*05e0*/  BAR.SYNC 0x0 ;  /* 0x0000000000007b1d */ /* 0x000fec0000000000 */
[----:B------:R-:W0:Y:S01]  /*05f0*/  LDS R8, [RZ] ;  /* 0x00000000ff087984 */ /* 0x000e220000000800 */
[----:B------:R-:W-:-:S03]  /*0600*/  MOV R31, 0x39e38e39 ;  /* 0x39e38e39001f7802 */ /* 0x000fc60000000f00 */
[----:B------:R-:W-:Y:S06]  /*0610*/  BAR.SYNC 0x0 ;  /* 0x0000000000007b1d */ /* 0x000fec0000000000 */
[----:B------:R-:W-:Y:S01]  /*0620*/  ISETP.NE.AND P0, PT, R33, RZ, PT ;  /* 0x000000ff2100720c */ /* 0x000fe20003f05270 */
[----:B------:R-:W-:-:S04]  /*0630*/  IMAD.WIDE R34, R7, R25, c[0x0][0x160] ;  /* 0x0000580007227625 */ /* 0x000fc800078e0219 */
[----:B------:R-:W-:Y:S01]  /*0640*/  IMAD.WIDE.U32 R24, R24, R25, c[0x0][0x170] ;  /* 0x00005c0018187625 */ /* 0x000fe200078e0019 */
[----:B0-----:R-:W-:-:S04]  /*0650*/  FFMA R36, R8, R31, 9.9999997473787516356e-06 ;  /* 0x3727c5ac08247423 */ /* 0x001fc8000000001f */
[----:B------:R-:W0:Y:S03]  /*0660*/  MUFU.RSQ R37, R36 ;  /* 0x0000002400257308 */ /* 0x000e260000001400 */
[----:B0-----:R-:W-:Y:S04]  /*0670*/  @!P0 STG.E [R34.64], R37 ;  /* 0x0000002522008986 */ /* 0x001fe8000c101904 */
[----:B------:R-:W2:Y:S04]  /*0680*/  LDG.E.EL.128 R12, [R24.64] ;  /* 0x00000004180c7981 */ /* 0x000ea8000c2e1d00 */
[----:B------:R-:W3:Y:S04]  /*0690*/  LDG.E.EF.128 R8, [R28.64] ;  /* 0x000000041c087981 */ /* 0x000ee8000c0e1d00 */
[----:B------:R0:W4:Y:S04]  /*06a0*/  LDG.E.EF.128 R16, [R26.64] ;  /* 0x000000041a107981 */ /* 0x000128000c0e1d00 */
[----:B------:R-:W5:Y:S01]  /*06b0*/  LDG.E.EL.128 R20, [R24.64+0x10] ;  /* 0x0000100418147981 */ /* 0x000f62000c2e1d00 */
[----:B------:R-:W-:-:S06]  /*06c0*/  FFMA R7, R32, R31, 9.9999997473787516356e-06 ;  /* 0x3727c5ac20077423 */ /* 0x000fcc000000001f */
[----:B------:R-:W3:Y:S01]  /*06d0*/  MUFU.RSQ R7, R7 ;  /* 0x0000000700077308 */ /* 0x000ee20000001400 */
[----:B0-----:R-:W-:Y:S01]  /*06e0*/  MOV R27, 0x2 ;  /* 0x00000002001b7802 */ /* 0x001fe20000000f00 */
[----:B--2---:R-:W-:Y:S01]  /*06f0*/  FADD R31, R12, 1 ;  /* 0x3f8000000c1f7421 */ /* 0x004fe20000000000 */
[----:B------:R-:W-:Y:S01]  /*0700*/  FADD R12, R13, 1 ;  /* 0x3f8000000d0c7421 */ /* 0x000fe20000000000 */
[----:B------:R-:W-:Y:S01]  /*0710*/  FADD R13, R14, 1 ;  /* 0x3f8000000e0d7421 */ /* 0x000fe20000000000 */
[----:B------:R-:W-:Y:S01]  /*0720*/  FADD R14, R15, 1 ;  /* 0x3f8000000f0e7421 */ /* 0x000fe20000000000 */
[C---:B---3--:R-:W-:Y:S01]  /*0730*/  FMUL R10, R7.reuse, R10 ;  /* 0x0000000a070a7220 */ /* 0x048fe20000400000 */
[C---:B------:R-:W-:Y:S01]  /*0740*/  FMUL R11, R7.reuse, R11 ;  /* 0x0000000b070b7220 */ /* 0x040fe20000400000 */
[C---:B------:R-:W-:Y:S01]  /*0750*/  FMUL R9, R7.reuse, R9 ;  /* 0x0000000907097220 */ /* 0x040fe20000400000 */
[----:B------:R-:W-:Y:S01]  /*0760*/  FMUL R8, R7, R8 ;  /* 0x0000000807087220 */ /* 0x000fe20000400000 */
[----:B------:R-:W-:Y:S01]  /*0770*/  FMUL R15, R10, R13 ;  /* 0x0000000d0a0f7220 */ /* 0x000fe20000400000 */
[----:B------:R-:W-:Y:S01]  /*0780*/  FMUL R14, R11, R14 ;  /* 0x0000000e0b0e7220 */ /* 0x000fe20000400000 */
[----:B------:R-:W-:Y:S01]  /*0790*/  FMUL R9, R9, R12 ;  /* 0x0000000c09097220 */ /* 0x000fe20000400000 */
[C---:B----4-:R-:W-:Y:S01]  /*07a0*/  FMUL R16, R7.reuse, R16 ;  /* 0x0000001007107220 */ /* 0x050fe20000400000 */
[----:B------:R-:W-:Y:S01]  /*07b0*/  FMUL R17, R7, R17 ;  /* 0x0000001107117220 */ /* 0x000fe20000400000 */
[----:B-----5:R-:W-:Y:S01]  /*07c0*/  FADD R11, R20, 1 ;  /* 0x3f800000140b7421 */ /* 0x020fe20000000000 */
[----:B------:R-:W-:Y:S01]  /*07d0*/  FADD R10, R21, 1 ;  /* 0x3f800000150a7421 */ /* 0x000fe20000000000 */
[C---:B------:R-:W-:Y:S01]  /*07e0*/  FMUL R18, R7.reuse, R18 ;  /* 0x0000001207127220 */ /* 0x040fe20000400000 */
[----:B------:R-:W-:Y:S01]  /*07f0*/  FMUL R19, R7, R19 ;  /* 0x0000001307137220 */ /* 0x000fe20000400000 */
[----:B------:R-:W-:Y:S01]  /*0800*/  FADD R13, R22, 1 ;  /* 0x3f800000160d7421 */ /* 0x000fe20000000000 */
[----:B------:R-:W-:Y:S01]  /*0810*/  FADD R12, R23, 1 ;  /* 0x3f800000170c7421 */ /* 0x000fe20000000000 */
[----:B------:R-:W-:Y:S01]  /*0820*/  FMUL R8, R8, R31 ;  /* 0x0000001f08087220 */ /* 0x000fe20000400000 */
[----:B------:R-:W-:Y:S01]  /*0830*/  FMUL R11, R16, R11 ;  /* 0x0000000b100b7220 */ /* 0x000fe20000400000 */
[----:B------:R-:W-:Y:S01]  /*0840*/  FMUL R10, R17, R10 ;  /* 0x0000000a110a7220 */ /* 0x000fe20000400000 */
[----:B------:R-:W-:Y:S01]  /*0850*/  FMUL R13, R18, R13 ;  /* 0x0000000d120d7220 */ /* 0x000fe20000400000 */
[----:B------:R-:W-:Y:S01]  /*0860*/  FMUL R12, R19, R12 ;  /* 0x0000000c130c7220 */ /* 0x000fe20000400000 */
[----:B------:R-:W-:Y:S01]  /*0870*/  F2FP.BF16.F32.PACK_AB R16, R9, R8 ;  /* 0x000000080910723e */ /* 0x000fe200000010ff */
[----:B------:R-:W-:Y:S01]  /*0880*/  IMAD.WIDE R22, R0, R27, c[0x0][0x178] ;  /* 0x00005e0000167625 */ /* 0x000fe200078e021b */
[----:B------:R-:W-:Y:S01]  /*0890*/  F2FP.BF16.F32.PACK_AB R18, R10, R11 ;  /* 0x0000000b0a12723e */ /* 0x000fe200000010ff */
[----:B------:R-:W-:Y:S01]  /*08a0*/  CS2R R8, SRZ ;  /* 0x0000000000087805 */ /* 0x000fe2000001ff00 */
[----:B------:R-:W-:Y:S01]  /*08b0*/  F2FP.BF16.F32.PACK_AB R17, R14, R15 ;  /* 0x0000000f0e11723e */ /* 0x000fe200000010ff */
[----:B------:R-:W-:Y:S01]  /*08c0*/  CS2R R10, SRZ ;  /* 0x00000000000a7805 */ /* 0x000fe2000001ff00 */
[----:B------:R-:W-:Y:S01]  /*08d0*/  F2FP.BF16.F32.PACK_AB R19, R12, R13 ;  /* 0x0000000d0c13723e */ /* 0x000fe200000010ff */
[----:B------:R-:W-:Y:S01]  /*08e0*/  CS2R R14, SRZ ;  /* 0x00000000000e7805 */ /* 0x000fe2000001ff00 */
[----:B------:R-:W-:-:S03]  /*08f0*/  CS2R R12, SRZ ;  /* 0x00000000000c7805 */ /* 0x000fc6000001ff00 */
[----:B------:R0:W-:Y:S04]  /*0900*/  STG.E.128 [R22.64], R16 ;  /* 0x0000001016007986 */ /* 0x0001e8000c101d04 */
[----:B------:R-:W2:Y:S04]  /*0910*/  @!P1 LDG.E.EF.128 R8, [R4.64] ;  /* 0x0000000404089981 */ /* 0x000ea8000c0e1d00 */
[----:B------:R-:W3:Y:S01]  /*0920*/  @!P1 LDG.E.EL.128 R12, [R24.64+0x2000] ;  /* 0x00200004180c9981 */ /* 0x000ee2000c2e1d00 */
[----:B------:R-:W-:Y:S01]  /*0930*/  CS2R R20, SRZ ;  /* 0x0000000000147805 */ /* 0x000fe2000001ff00 */
[----:B0-----:R-:W-:Y:S01]  /*0940*/  CS2R R22, SRZ ;  /* 0x0000000000167805 */ /* 0x001fe2000001ff00 */
[----:B------:R-:W-:Y:S01]  /*0950*/  CS2R R16, SRZ ;  /* 0x0000000000107805 */ /* 0x000fe2000001ff00 */
[----:B------:R-:W-:-:S04]  /*0960*/  CS2R R18, SRZ ;  /* 0x0000000000127805 */ /* 0x000fc8000001ff00 */
[----:B------:R0:W4:Y:S04]  /*0970*/  @!P1 LDG.E.EF.128 R20, [R2.64] ;  /* 0x0000000402149981 */ /* 0x000128000c0e1d00 */
[----:B------:R-:W5:Y:S01]  /*0980*/  @!P1 LDG.E.EL.128 R16, [R24.64+0x2010] ;  /* 0x0020100418109981 */ /* 0x000f62000c2e1d00 */
[----:B--2---:R-:W-:Y:S02]  /*0990*/  SEL R0, R9, RZ, !P1 ;  /* 0x000000ff09007207 */ /* 0x004fe40004800000 */
[----:B------:R-:W-:Y:S02]  /*09a0*/  SEL R4, R11, RZ, !P1 ;  /* 0x000000ff0b047207 */ /* 0x000fe40004800000 */
[----:B------:R-:W-:Y:S02]  /*09b0*/  SEL R10, R10, RZ, !P1 ;  /* 0x000000ff0a0a7207 */ /* 0x000fe40004800000 */
[----:B---3--:R-:W-:-:S02]  /*09c0*/  SEL R13, R13, RZ, !P1 ;  /* 0x000000ff0d0d7207 */ /* 0x008fc40004800000 */
[----:B------:R-:W-:Y:S02]  /*09d0*/  SEL R14, R14, RZ, !P1 ;  /* 0x000000ff0e0e7207 */ /* 0x000fe40004800000 */
[----:B------:R-:W-:Y:S01]  /*09e0*/  SEL R11, R15, RZ, !P1 ;  /* 0x000000ff0f0b7207 */ /* 0x000fe20004800000 */
[C---:B0-----:R-:W-:Y:S01]  /*09f0*/  FMUL R3, R7.reuse, R0 ;  /* 0x0000000007037220 */ /* 0x041fe20000400000 */
[C---:B------:R-:W-:Y:S01]  /*0a00*/  FMUL R0, R7.reuse, R4 ;  /* 0x0000000407007220 */ /* 0x040fe20000400000 */
[----:B------:R-:W-:Y:S01]  /*0a10*/  FMUL R9, R7, R10 ;  /* 0x0000000a07097220 */ /* 0x000fe20000400000 */
[----:B------:R-:W-:Y:S01]  /*0a20*/  FADD R2, R13, 1 ;  /* 0x3f8000000d027421 */ /* 0x000fe20000000000 */
[----:B------:R-:W-:Y:S01]  /*0a30*/  FADD R4, R14, 1 ;  /* 0x3f8000000e047421 */ /* 0x000fe20000000000 */
[----:B------:R-:W-:Y:S01]  /*0a40*/  FADD R11, R11, 1 ;  /* 0x3f8000000b0b7421 */ /* 0x000fe20000000000 */
[----:B------:R-:W-:Y:S02]  /*0a50*/  SEL R8, R8, RZ, !P1 ;  /* 0x000000ff08087207 */ /* 0x000fe40004800000 */
[----:B------:R-:W-:Y:S01]  /*0a60*/  SEL R5, R12, RZ, !P1 ;  /* 0x000000ff0c057207 */ /* 0x000fe20004800000 */
[----:B------:R-:W-:Y:S01]  /*0a70*/  FMUL R3, R3, R2 ;  /* 0x0000000203037220 */ /* 0x000fe20000400000 */
[----:B------:R-:W-:Y:S01]  /*0a80*/  FMUL R9, R9, R4 ;  /* 0x0000000409097220 */ /* 0x000fe20000400000 */
[----:B------:R-:W-:Y:S01]  /*0a90*/  FMUL R12, R0, R11 ;  /* 0x0000000b000c7220 */ /* 0x000fe20000400000 */
[----:B----4-:R-:W-:-:S02]  /*0aa0*/  SEL R0, R20, RZ, !P1 ;  /* 0x000000ff14007207 */ /* 0x010fc40004800000 */
[----:B------:R-:W-:Y:S02]  /*0ab0*/  SEL R2, R21, RZ, !P1 ;  /* 0x000000ff15027207 */ /* 0x000fe40004800000 */
[----:B------:R-:W-:Y:S01]  /*0ac0*/  SEL R4, R22, RZ, !P1 ;  /* 0x000000ff16047207 */ /* 0x000fe20004800000 */
[----:B------:R-:W-:Y:S01]  /*0ad0*/  FMUL R8, R7, R8 ;  /* 0x0000000807087220 */ /* 0x000fe20000400000 */
[----:B------:R-:W-:Y:S01]  /*0ae0*/  SEL R10, R23, RZ, !P1 ;  /* 0x000000ff170a7207 */ /* 0x000fe20004800000 */
[----:B------:R-:W-:Y:S01]  /*0af0*/  FADD R5, R5, 1 ;  /* 0x3f80000005057421 */ /* 0x000fe20000000000 */
[----:B-----5:R-:W-:Y:S02]  /*0b00*/  SEL R17, R17, RZ, !P1 ;  /* 0x000000ff11117207 */ /* 0x020fe40004800000 */
[----:B------:R-:W-:Y:S02]  /*0b10*/  SEL R16, R16, RZ, !P1 ;  /* 0x000000ff10107207 */ /* 0x000fe40004800000 */
[----:B------:R-:W-:-:S02]  /*0b20*/  SEL R18, R18, RZ, !P1 ;  /* 0x000000ff12127207 */ /* 0x000fc40004800000 */
[----:B------:R-:W-:Y:S01]  /*0b30*/  SEL R19, R19, RZ, !P1 ;  /* 0x000000ff13137207 */ /* 0x000fe20004800000 */
[C---:B------:R-:W-:Y:S01]  /*0b40*/  FMUL R0, R7.reuse, R0 ;  /* 0x0000000007007220 */ /* 0x040fe20000400000 */
[C---:B------:R-:W-:Y:S01]  /*0b50*/  FMUL R2, R7.reuse, R2 ;  /* 0x0000000207027220 */ /* 0x040fe20000400000 */
[C---:B------:R-:W-:Y:S01]  /*0b60*/  FMUL R4, R7.reuse, R4 ;  /* 0x0000000407047220 */ /* 0x040fe20000400000 */
[----:B------:R-:W-:Y:S01]  /*0b70*/  FMUL R8, R8, R5 ;  /* 0x0000000508087220 */ /* 0x000fe20000400000 */
[----:B------:R-:W-:Y:S01]  /*0b80*/  FMUL R7, R7, R10 ;  /* 0x0000000a07077220 */ /* 0x000fe20000400000 */
[----:B------:R-:W-:Y:S01]  /*0b90*/  FADD R17, R17, 1 ;  /* 0x3f80000011117421 */ /* 0x000fe20000000000 */
[----:B------:R-:W-:Y:S01]  /*0ba0*/  FADD R5, R16, 1 ;  /* 0x3f80000010057421 */ /* 0x000fe20000000000 */
[----:B------:R-:W-:Y:S01]  /*0bb0*/  FADD R11, R18, 1 ;  /* 0x3f800000120b7421 */ /* 0x000fe20000000000 */
[----:B------:R-:W-:Y:S01]  /*0bc0*/  FADD R10, R19, 1 ;  /* 0x3f800000130a7421 */ /* 0x000fe20000000000 */
[----:B------:R-:W-:Y:S01]  /*0bd0*/  FMUL R17, R2, R17 ;  /* 0x0000001102117220 */ /* 0x000fe20000400000 */
[----:B------:R-:W-:Y:S01]  /*0be0*/  FMUL R0, R0, R5 ;  /* 0x0000000500007220 */ /* 0x000fe20000400000 */
[----:B------:R-:W-:Y:S01]  /*0bf0*/  FMUL R11, R4, R11 ;  /* 0x0000000b040b7220 */ /* 0x000fe20000400000 */
[----:B------:R-:W-:Y:S01]  /*0c00*/  FMUL R2, R7, R10 ;  /* 0x0000000a07027220 */ /* 0x000fe20000400000 */
[----:B------:R-:W-:Y:S01]  /*0c10*/  F2FP.BF16.F32.PACK_AB R8, R3, R8 ;  /* 0x000000080308723e */ /* 0x000fe200000010ff */
[----:B------:R-:W-:Y:S01]  /*0c20*/  IMAD.WIDE R6, R6, R27, c[0x0][0x178] ;  /* 0x00005e0006067625 */ /* 0x000fe200078e021b */
[----:B------:R-:W-:-:S02]  /*0c30*/  F2FP.BF16.F32.PACK_AB R9, R12, R9 ;  /* 0x000000090c09723e */ /* 0x000fc400000010ff */
[----:B------:R-:W-:Y:S02]  /*0c40*/  F2FP.BF16.F32.PACK_AB R10, R17, R0 ;  /* 0x00000000110a723e */ /* 0x000fe400000010ff */
[----:B------:R-:W-:Y:S01]  /*0c50*/  F2FP.BF16.F32.PACK_AB R11, R2, R11 ;  /* 0x0000000b020b723e */ /* 0x000fe200000010ff */
[----:B------:R-:W-:Y:S06]  /*0c60*/  @P1 EXIT ;  /* 0x000000000000194d */ /* 0x000fec0003800000 */
[----:B------:R-:W-:Y:S01]  /*0c70*/  STG.E.128 [R6.64], R8 ;  /* 0x0000000806007986 */ /* 0x000fe2000c101d04 */
[----:B------:R-:W-:Y:S05]  /*0c80*/  EXIT ;  /* 0x000000000000794d */ /* 0x000fea0003800000 */
.L_x_0:
[----:B------:R-:W-:-:S00]  /*0c90*/  BRA `(.L_x_0) ;  /* 0xfffffff000007947 */ /* 0x000fc0000383ffff */
[----:B------:R-:W-:-:S00]  /*0ca0*/  NOP ;  /* 0x0000000000007918 */ /* 0x000fc00000000000 */
        /* <DEDUP_REMOVED lines=13> */
.L_x_1:


//--------------------- .nv.global.init           --------------------------
	.section	.nv.global.init,"aw",@progbits
.nv.global.init:
	.type		_$_str,@object
	.size		_$_str,(.L_0 - _$_str)
_$_str:
        /*0000*/ 	.byte	0x5f, 0x5f, 0x43, 0x55, 0x44, 0x41, 0x5f, 0x46, 0x54, 0x5a, 0x00
.L_0:


//--------------------- .nv.shared.triton__0d1d2d3d4de5de --------------------------
	.section	.nv.shared.triton__0d1d2d3d4de5de,"aw",@nobits
	.align	16
